//
// Generated by NVIDIA NVVM Compiler
//
// Compiler Build ID: CL-36424714
// Cuda compilation tools, release 13.0, V13.0.88
// Based on NVVM 20.0.0
//

.version 9.0
.target sm_100
.address_size 64

	// .globl	_Z7kernel1PfS_
// _ZZ7kernel3PfS_E3mat has been demoted

.visible .entry _Z7kernel1PfS_(
	.param .u64 .ptr .align 1 _Z7kernel1PfS__param_0,
	.param .u64 .ptr .align 1 _Z7kernel1PfS__param_1
)
{
	.reg .pred 	%p<2>;
	.reg .b32 	%r<29>;
	.reg .b32 	%f<13>;
	.reg .b64 	%rd<16>;
	.reg .b64 	%fd<3>;

	ld.param.u64 	%rd1, [_Z7kernel1PfS__param_0];
	ld.param.u64 	%rd2, [_Z7kernel1PfS__param_1];
	mov.u32 	%r6, %ctaid.y;
	mov.u32 	%r7, %ntid.y;
	mov.u32 	%r8, %tid.y;
	mad.lo.s32 	%r1, %r6, %r7, %r8;
	mov.u32 	%r9, %ctaid.x;
	mov.u32 	%r10, %ntid.x;
	mov.u32 	%r11, %tid.x;
	mad.lo.s32 	%r2, %r9, %r10, %r11;
	mov.u32 	%r12, %ctaid.z;
	mov.u32 	%r13, %ntid.z;
	mov.u32 	%r14, %tid.z;
	mad.lo.s32 	%r15, %r12, %r13, %r14;
	add.s32 	%r16, %r1, -1;
	add.s32 	%r4, %r2, -1;
	max.u32 	%r17, %r16, %r4;
	add.s32 	%r5, %r15, -1;
	max.u32 	%r18, %r17, %r5;
	setp.gt.u32 	%p1, %r18, 509;
	@%p1 bra 	$L__BB0_2;
	cvta.to.global.u64 	%rd3, %rd1;
	cvta.to.global.u64 	%rd4, %rd2;
	shl.b32 	%r19, %r1, 18;
	shl.b32 	%r20, %r2, 9;
	add.s32 	%r21, %r19, %r20;
	add.s32 	%r22, %r15, %r21;
	add.s32 	%r23, %r22, -262144;
	mul.wide.u32 	%rd5, %r23, 4;
	add.s64 	%rd6, %rd3, %rd5;
	ld.global.f32 	%f1, [%rd6];
	add.s32 	%r24, %r15, %r19;
	add.s32 	%r25, %r24, %r20;
	mul.wide.u32 	%rd7, %r25, 4;
	add.s64 	%rd8, %rd3, %rd7;
	ld.global.f32 	%f2, [%rd8+1048576];
	add.f32 	%f3, %f1, %f2;
	shl.b32 	%r26, %r4, 9;
	add.s32 	%r27, %r24, %r26;
	mul.wide.u32 	%rd9, %r27, 4;
	add.s64 	%rd10, %rd3, %rd9;
	ld.global.f32 	%f4, [%rd10];
	add.f32 	%f5, %f3, %f4;
	ld.global.f32 	%f6, [%rd10+4096];
	add.f32 	%f7, %f5, %f6;
	add.s32 	%r28, %r21, %r5;
	mul.wide.u32 	%rd11, %r28, 4;
	add.s64 	%rd12, %rd3, %rd11;
	ld.global.f32 	%f8, [%rd12];
	add.f32 	%f9, %f7, %f8;
	mul.wide.u32 	%rd13, %r22, 4;
	add.s64 	%rd14, %rd3, %rd13;
	ld.global.f32 	%f10, [%rd14+4];
	add.f32 	%f11, %f9, %f10;
	cvt.f64.f32 	%fd1, %f11;
	mul.f64 	%fd2, %fd1, 0d3FE999999999999A;
	cvt.rn.f32.f64 	%f12, %fd2;
	add.s64 	%rd15, %rd4, %rd13;
	st.global.f32 	[%rd15], %f12;
$L__BB0_2:
	ret;

}
	// .globl	_Z7kernel2PfS_
.visible .entry _Z7kernel2PfS_(
	.param .u64 .ptr .align 1 _Z7kernel2PfS__param_0,
	.param .u64 .ptr .align 1 _Z7kernel2PfS__param_1
)
{
	.reg .pred 	%p<2>;
	.reg .b32 	%r<30>;
	.reg .b32 	%f<13>;
	.reg .b64 	%rd<18>;
	.reg .b64 	%fd<3>;

	ld.param.u64 	%rd1, [_Z7kernel2PfS__param_0];
	ld.param.u64 	%rd2, [_Z7kernel2PfS__param_1];
	mov.u32 	%r6, %ctaid.y;
	mov.u32 	%r7, %ntid.y;
	mov.u32 	%r8, %tid.y;
	mad.lo.s32 	%r9, %r6, %r7, %r8;
	mov.u32 	%r10, %ctaid.x;
	mov.u32 	%r11, %ntid.x;
	mov.u32 	%r12, %tid.x;
	mad.lo.s32 	%r2, %r10, %r11, %r12;
	mov.u32 	%r13, %ctaid.z;
	mov.u32 	%r14, %ntid.z;
	mov.u32 	%r15, %tid.z;
	mad.lo.s32 	%r3, %r13, %r14, %r15;
	add.s32 	%r16, %r3, -1;
	add.s32 	%r4, %r9, -1;
	max.u32 	%r17, %r16, %r4;
	add.s32 	%r5, %r2, -1;
	max.u32 	%r18, %r5, %r17;
	setp.gt.u32 	%p1, %r18, 509;
	@%p1 bra 	$L__BB1_2;
	cvta.to.global.u64 	%rd3, %rd1;
	cvta.to.global.u64 	%rd4, %rd2;
	shl.b32 	%r19, %r3, 18;
	shl.b32 	%r20, %r9, 9;
	add.s32 	%r21, %r19, %r20;
	add.s32 	%r22, %r2, %r21;
	add.s32 	%r23, %r22, -262144;
	mul.wide.u32 	%rd5, %r23, 4;
	add.s64 	%rd6, %rd3, %rd5;
	ld.global.f32 	%f1, [%rd6];
	add.s32 	%r24, %r2, %r19;
	add.s32 	%r25, %r24, %r20;
	mul.wide.u32 	%rd7, %r25, 4;
	add.s64 	%rd8, %rd3, %rd7;
	ld.global.f32 	%f2, [%rd8+1048576];
	add.f32 	%f3, %f1, %f2;
	shl.b32 	%r26, %r4, 9;
	add.s32 	%r27, %r24, %r26;
	mul.wide.u32 	%rd9, %r27, 4;
	add.s64 	%rd10, %rd3, %rd9;
	ld.global.f32 	%f4, [%rd10];
	add.f32 	%f5, %f3, %f4;
	add.s32 	%r28, %r27, 1024;
	mul.wide.u32 	%rd11, %r28, 4;
	add.s64 	%rd12, %rd3, %rd11;
	ld.global.f32 	%f6, [%rd12];
	add.f32 	%f7, %f5, %f6;
	add.s32 	%r29, %r21, %r5;
	mul.wide.u32 	%rd13, %r29, 4;
	add.s64 	%rd14, %rd3, %rd13;
	ld.global.f32 	%f8, [%rd14];
	add.f32 	%f9, %f7, %f8;
	mul.wide.u32 	%rd15, %r22, 4;
	add.s64 	%rd16, %rd3, %rd15;
	ld.global.f32 	%f10, [%rd16+4];
	add.f32 	%f11, %f9, %f10;
	cvt.f64.f32 	%fd1, %f11;
	mul.f64 	%fd2, %fd1, 0d3FE999999999999A;
	cvt.rn.f32.f64 	%f12, %fd2;
	add.s64 	%rd17, %rd4, %rd15;
	st.global.f32 	[%rd17], %f12;
$L__BB1_2:
	ret;

}
	// .globl	_Z7kernel3PfS_
.visible .entry _Z7kernel3PfS_(
	.param .u64 .ptr .align 1 _Z7kernel3PfS__param_0,
	.param .u64 .ptr .align 1 _Z7kernel3PfS__param_1
)
{
	.reg .pred 	%p<14>;
	.reg .b32 	%r<36>;
	.reg .b32 	%f<33>;
	.reg .b64 	%rd<19>;
	.reg .b64 	%fd<3>;
	// demoted variable
	.shared .align 4 .b8 _ZZ7kernel3PfS_E3mat[4096];
	ld.param.u64 	%rd4, [_Z7kernel3PfS__param_0];
	ld.param.u64 	%rd3, [_Z7kernel3PfS__param_1];
	cvta.to.global.u64 	%rd1, %rd4;
	mov.u32 	%r10, %ctaid.y;
	mov.u32 	%r11, %ntid.y;
	mul.lo.s32 	%r1, %r10, %r11;
	mov.u32 	%r2, %tid.y;
	add.s32 	%r12, %r1, %r2;
	mov.u32 	%r13, %ctaid.x;
	mov.u32 	%r14, %ntid.x;
	mov.u32 	%r4, %tid.x;
	mad.lo.s32 	%r5, %r13, %r14, %r4;
	mov.u32 	%r15, %ctaid.z;
	mov.u32 	%r16, %ntid.z;
	mov.u32 	%r6, %tid.z;
	mad.lo.s32 	%r17, %r15, %r16, %r6;
	shl.b32 	%r7, %r17, 18;
	shl.b32 	%r18, %r12, 9;
	add.s32 	%r19, %r18, %r5;
	add.s32 	%r8, %r19, %r7;
	mul.wide.s32 	%rd5, %r8, 4;
	add.s64 	%rd2, %rd1, %rd5;
	ld.global.f32 	%f23, [%rd2];
	shl.b32 	%r20, %r4, 7;
	mov.u32 	%r21, _ZZ7kernel3PfS_E3mat;
	add.s32 	%r22, %r21, %r20;
	shl.b32 	%r23, %r2, 4;
	add.s32 	%r24, %r22, %r23;
	shl.b32 	%r25, %r6, 2;
	add.s32 	%r9, %r24, %r25;
	st.shared.f32 	[%r9], %f23;
	bar.sync 	0;
	add.s32 	%r26, %r17, -1;
	setp.gt.u32 	%p1, %r26, 509;
	setp.eq.s32 	%p2, %r12, 0;
	setp.gt.u32 	%p3, %r12, 510;
	or.pred  	%p4, %p1, %p3;
	or.pred  	%p5, %p4, %p2;
	add.s32 	%r27, %r5, -1;
	setp.gt.u32 	%p6, %r27, 509;
	or.pred  	%p7, %p6, %p5;
	@%p7 bra 	$L__BB2_20;
	setp.ne.s32 	%p8, %r6, 0;
	@%p8 bra 	$L__BB2_3;
	mul.wide.u32 	%rd6, %r8, 4;
	add.s64 	%rd7, %rd1, %rd6;
	ld.global.f32 	%f27, [%rd7+-1048576];
	bra.uni 	$L__BB2_4;
$L__BB2_3:
	ld.shared.f32 	%f27, [%r9+-4];
$L__BB2_4:
	setp.lt.u32 	%p9, %r6, 3;
	@%p9 bra 	$L__BB2_6;
	mul.wide.u32 	%rd8, %r8, 4;
	add.s64 	%rd9, %rd1, %rd8;
	ld.global.f32 	%f28, [%rd9+1048576];
	bra.uni 	$L__BB2_7;
$L__BB2_6:
	ld.shared.f32 	%f28, [%r9+4];
$L__BB2_7:
	add.f32 	%f24, %f27, 0f00000000;
	add.f32 	%f7, %f24, %f28;
	setp.ne.s32 	%p10, %r2, 0;
	@%p10 bra 	$L__BB2_9;
	shl.b32 	%r28, %r1, 9;
	add.s32 	%r29, %r28, %r5;
	add.s32 	%r30, %r29, %r7;
	add.s32 	%r31, %r30, -512;
	mul.wide.u32 	%rd10, %r31, 4;
	add.s64 	%rd11, %rd1, %rd10;
	ld.global.f32 	%f29, [%rd11];
	bra.uni 	$L__BB2_10;
$L__BB2_9:
	ld.shared.f32 	%f29, [%r9+-16];
$L__BB2_10:
	add.f32 	%f11, %f7, %f29;
	setp.lt.u32 	%p11, %r2, 7;
	@%p11 bra 	$L__BB2_12;
	add.s32 	%r33, %r7, %r5;
	add.s32 	%r34, %r18, %r33;
	add.s32 	%r35, %r34, 512;
	mul.wide.u32 	%rd12, %r35, 4;
	add.s64 	%rd13, %rd1, %rd12;
	ld.global.f32 	%f30, [%rd13];
	bra.uni 	$L__BB2_13;
$L__BB2_12:
	ld.shared.f32 	%f30, [%r9+16];
$L__BB2_13:
	add.f32 	%f15, %f11, %f30;
	setp.ne.s32 	%p12, %r4, 0;
	@%p12 bra 	$L__BB2_15;
	ld.global.f32 	%f31, [%rd2+-4];
	bra.uni 	$L__BB2_16;
$L__BB2_15:
	ld.shared.f32 	%f31, [%r9+-128];
$L__BB2_16:
	add.f32 	%f19, %f15, %f31;
	setp.lt.u32 	%p13, %r4, 31;
	@%p13 bra 	$L__BB2_18;
	mul.wide.u32 	%rd14, %r8, 4;
	add.s64 	%rd15, %rd1, %rd14;
	ld.global.f32 	%f32, [%rd15+4];
	bra.uni 	$L__BB2_19;
$L__BB2_18:
	ld.shared.f32 	%f32, [%r9+128];
$L__BB2_19:
	add.f32 	%f25, %f19, %f32;
	cvt.f64.f32 	%fd1, %f25;
	mul.f64 	%fd2, %fd1, 0d3FE999999999999A;
	cvt.rn.f32.f64 	%f26, %fd2;
	cvta.to.global.u64 	%rd16, %rd3;
	mul.wide.u32 	%rd17, %r8, 4;
	add.s64 	%rd18, %rd16, %rd17;
	st.global.f32 	[%rd18], %f26;
$L__BB2_20:
	bar.sync 	0;
	ret;

}


// ===== COMPILED SASS (sm_100) =====

	.target	sm_100

	.elftype	@"ET_EXEC"


//--------------------- .note.nv.tkinfo           --------------------------
	.section	.note.nv.tkinfo,"",@"SHT_NOTE"
	.sectionflags	@"SHF_NOTE_NV_TKINFO"
	.tkinfo
        /*0018*/ 	.word	0x00000002
        /*0030*/ 	.string	""
        /*0030*/ 	.string	"ptxas"
        /*0030*/ 	.string	"Cuda compilation tools, release 13.0, V13.0.88"
        /*0030*/ 	.string	"Build cuda_13.0.r13.0/compiler.36424714_0"
        /*0030*/ 	.string	"-arch sm_100 -m 64 "



//--------------------- .note.nv.cuinfo           --------------------------
	.section	.note.nv.cuinfo,"",@"SHT_NOTE"
	.sectionflags	@"SHF_NOTE_NV_CUINFO"
        /*0018*/ 	.short	0x0002
        /*001a*/ 	.short	0x0064
        /*001c*/ 	.short	0x0082
	.zero		2


//--------------------- .nv.info                  --------------------------
	.section	.nv.info,"",@"SHT_CUDA_INFO"
	.align	4


	//----- nvinfo : EIATTR_REGCOUNT
	.align		4
        /*0000*/ 	.byte	0x04, 0x2f
        /*0002*/ 	.short	(.L_1 - .L_0)
	.align		4
.L_0:
        /*0004*/ 	.word	index@(_Z7kernel1PfS_)
        /*0008*/ 	.word	0x00000014


	//----- nvinfo : EIATTR_FRAME_SIZE
	.align		4
.L_1:
        /*000c*/ 	.byte	0x04, 0x11
        /*000e*/ 	.short	(.L_3 - .L_2)
	.align		4
.L_2:
        /*0010*/ 	.word	index@(_Z7kernel1PfS_)
        /*0014*/ 	.word	0x00000000


	//----- nvinfo : EIATTR_REGCOUNT
	.align		4
.L_3:
        /*0018*/ 	.byte	0x04, 0x2f
        /*001a*/ 	.short	(.L_5 - .L_4)
	.align		4
.L_4:
        /*001c*/ 	.word	index@(_Z7kernel2PfS_)
        /*0020*/ 	.word	0x00000014


	//----- nvinfo : EIATTR_FRAME_SIZE
	.align		4
.L_5:
        /*0024*/ 	.byte	0x04, 0x11
        /*0026*/ 	.short	(.L_7 - .L_6)
	.align		4
.L_6:
        /*0028*/ 	.word	index@(_Z7kernel2PfS_)
        /*002c*/ 	.word	0x00000000


	//----- nvinfo : EIATTR_REGCOUNT
	.align		4
.L_7:
        /*0030*/ 	.byte	0x04, 0x2f
        /*0032*/ 	.short	(.L_9 - .L_8)
	.align		4
.L_8:
        /*0034*/ 	.word	index@(_Z7kernel3PfS_)
        /*0038*/ 	.word	0x00000016


	//----- nvinfo : EIATTR_FRAME_SIZE
	.align		4
.L_9:
        /*003c*/ 	.byte	0x04, 0x11
        /*003e*/ 	.short	(.L_11 - .L_10)
	.align		4
.L_10:
        /*0040*/ 	.word	index@(_Z7kernel3PfS_)
        /*0044*/ 	.word	0x00000000


	//----- nvinfo : EIATTR_MIN_STACK_SIZE
	.align		4
.L_11:
        /*0048*/ 	.byte	0x04, 0x12
        /*004a*/ 	.short	(.L_13 - .L_12)
	.align		4
.L_12:
        /*004c*/ 	.word	index@(_Z7kernel3PfS_)
        /*0050*/ 	.word	0x00000000


	//----- nvinfo : EIATTR_MIN_STACK_SIZE
	.align		4
.L_13:
        /*0054*/ 	.byte	0x04, 0x12
        /*0056*/ 	.short	(.L_15 - .L_14)
	.align		4
.L_14:
        /*0058*/ 	.word	index@(_Z7kernel2PfS_)
        /*005c*/ 	.word	0x00000000


	//----- nvinfo : EIATTR_MIN_STACK_SIZE
	.align		4
.L_15:
        /*0060*/ 	.byte	0x04, 0x12
        /*0062*/ 	.short	(.L_17 - .L_16)
	.align		4
.L_16:
        /*0064*/ 	.word	index@(_Z7kernel1PfS_)
        /*0068*/ 	.word	0x00000000
.L_17:


//--------------------- .nv.compat                --------------------------
	.section	.nv.compat,"",@"SHT_CUDA_COMPAT_INFO"
	.align	4
        /*0000*/ 	.byte	0x02, 0x09, 0x00, 0x00, 0x02, 0x02, 0x01, 0x00, 0x02, 0x05, 0x05, 0x00, 0x03, 0x07, 0x01, 0x01
        /*0010*/ 	.byte	0x02, 0x03, 0x00, 0x00, 0x02, 0x06, 0x01, 0x00, 0x04, 0x0b, 0x08, 0x00, 0x01, 0x00, 0x00, 0x00
        /*0020*/ 	.byte	0x00, 0x00, 0x00, 0x00


//--------------------- .nv.info._Z7kernel3PfS_   --------------------------
	.section	.nv.info._Z7kernel3PfS_,"",@"SHT_CUDA_INFO"
	.sectionflags	@""
	.align	4


	//----- nvinfo : EIATTR_CUDA_API_VERSION
	.align		4
        /*0000*/ 	.byte	0x04, 0x37
        /*0002*/ 	.short	(.L_19 - .L_18)
.L_18:
        /*0004*/ 	.word	0x00000082


	//----- nvinfo : EIATTR_KPARAM_INFO
	.align		4
.L_19:
        /*0008*/ 	.byte	0x04, 0x17
        /*000a*/ 	.short	(.L_21 - .L_20)
.L_20:
        /*000c*/ 	.word	0x00000000
        /*0010*/ 	.short	0x0001
        /*0012*/ 	.short	0x0008
        /*0014*/ 	.byte	0x00, 0xf5, 0x21, 0x00


	//----- nvinfo : EIATTR_KPARAM_INFO
	.align		4
.L_21:
        /*0018*/ 	.byte	0x04, 0x17
        /*001a*/ 	.short	(.L_23 - .L_22)
.L_22:
        /*001c*/ 	.word	0x00000000
        /*0020*/ 	.short	0x0000
        /*0022*/ 	.short	0x0000
        /*0024*/ 	.byte	0x00, 0xf5, 0x21, 0x00


	//----- nvinfo : EIATTR_SPARSE_MMA_MASK
	.align		4
.L_23:
        /*0028*/ 	.byte	0x03, 0x50
        /*002a*/ 	.short	0x0000


	//----- nvinfo : EIATTR_MAXREG_COUNT
	.align		4
        /*002c*/ 	.byte	0x03, 0x1b
        /*002e*/ 	.short	0x00ff


	//----- nvinfo : EIATTR_NUM_BARRIERS
	.align		4
        /*0030*/ 	.byte	0x02, 0x4c
        /*0032*/ 	.byte	0x01
	.zero		1


	//----- nvinfo : EIATTR_MERCURY_ISA_VERSION
	.align		4
        /*0034*/ 	.byte	0x03, 0x5f
        /*0036*/ 	.short	0x0101


	//----- nvinfo : EIATTR_VRC_CTA_INIT_COUNT
	.align		4
        /*0038*/ 	.byte	0x02, 0x4a
	.zero		1
	.zero		1


	//----- nvinfo : EIATTR_EXIT_INSTR_OFFSETS
	.align		4
        /*003c*/ 	.byte	0x04, 0x1c
        /*003e*/ 	.short	(.L_25 - .L_24)


	//   ....[0]....
.L_24:
        /*0040*/ 	.word	0x00000510


	//----- nvinfo : EIATTR_CRS_STACK_SIZE
	.align		4
.L_25:
        /*0044*/ 	.byte	0x04, 0x1e
        /*0046*/ 	.short	(.L_27 - .L_26)
.L_26:
        /*0048*/ 	.word	0x00000000


	//----- nvinfo : EIATTR_CBANK_PARAM_SIZE
	.align		4
.L_27:
        /*004c*/ 	.byte	0x03, 0x19
        /*004e*/ 	.short	0x0010


	//----- nvinfo : EIATTR_PARAM_CBANK
	.align		4
        /*0050*/ 	.byte	0x04, 0x0a
        /*0052*/ 	.short	(.L_29 - .L_28)
	.align		4
.L_28:
        /*0054*/ 	.word	index@(.nv.constant0._Z7kernel3PfS_)
        /*0058*/ 	.short	0x0380
        /*005a*/ 	.short	0x0010


	//----- nvinfo : EIATTR_SW_WAR
	.align		4
.L_29:
        /*005c*/ 	.byte	0x04, 0x36
        /*005e*/ 	.short	(.L_31 - .L_30)
.L_30:
        /*0060*/ 	.word	0x00000008
.L_31:


//--------------------- .nv.info._Z7kernel2PfS_   --------------------------
	.section	.nv.info._Z7kernel2PfS_,"",@"SHT_CUDA_INFO"
	.sectionflags	@""
	.align	4


	//----- nvinfo : EIATTR_CUDA_API_VERSION
	.align		4
        /*0000*/ 	.byte	0x04, 0x37
        /*0002*/ 	.short	(.L_33 - .L_32)
.L_32:
        /*0004*/ 	.word	0x00000082


	//----- nvinfo : EIATTR_KPARAM_INFO
	.align		4
.L_33:
        /*0008*/ 	.byte	0x04, 0x17
        /*000a*/ 	.short	(.L_35 - .L_34)
.L_34:
        /*000c*/ 	.word	0x00000000
        /*0010*/ 	.short	0x0001
        /*0012*/ 	.short	0x0008
        /*0014*/ 	.byte	0x00, 0xf5, 0x21, 0x00


	//----- nvinfo : EIATTR_KPARAM_INFO
	.align		4
.L_35:
        /*0018*/ 	.byte	0x04, 0x17
        /*001a*/ 	.short	(.L_37 - .L_36)
.L_36:
        /*001c*/ 	.word	0x00000000
        /*0020*/ 	.short	0x0000
        /*0022*/ 	.short	0x0000
        /*0024*/ 	.byte	0x00, 0xf5, 0x21, 0x00


	//----- nvinfo : EIATTR_SPARSE_MMA_MASK
	.align		4
.L_37:
        /*0028*/ 	.byte	0x03, 0x50
        /*002a*/ 	.short	0x0000


	//----- nvinfo : EIATTR_MAXREG_COUNT
	.align		4
        /*002c*/ 	.byte	0x03, 0x1b
        /*002e*/ 	.short	0x00ff


	//----- nvinfo : EIATTR_MERCURY_ISA_VERSION
	.align		4
        /*0030*/ 	.byte	0x03, 0x5f
        /*0032*/ 	.short	0x0101


	//----- nvinfo : EIATTR_VRC_CTA_INIT_COUNT
	.align		4
        /*0034*/ 	.byte	0x02, 0x4a
	.zero		1
	.zero		1


	//----- nvinfo : EIATTR_EXIT_INSTR_OFFSETS
	.align		4
        /*0038*/ 	.byte	0x04, 0x1c
        /*003a*/ 	.short	(.L_39 - .L_38)


	//   ....[0]....
.L_38:
        /*003c*/ 	.word	0x00000120


	//   ....[1]....
        /*0040*/ 	.word	0x00000370


	//----- nvinfo : EIATTR_CBANK_PARAM_SIZE
	.align		4
.L_39:
        /*0044*/ 	.byte	0x03, 0x19
        /*0046*/ 	.short	0x0010


	//----- nvinfo : EIATTR_PARAM_CBANK
	.align		4
        /*0048*/ 	.byte	0x04, 0x0a
        /*004a*/ 	.short	(.L_41 - .L_40)
	.align		4
.L_40:
        /*004c*/ 	.word	index@(.nv.constant0._Z7kernel2PfS_)
        /*0050*/ 	.short	0x0380
        /*0052*/ 	.short	0x0010


	//----- nvinfo : EIATTR_SW_WAR
	.align		4
.L_41:
        /*0054*/ 	.byte	0x04, 0x36
        /*0056*/ 	.short	(.L_43 - .L_42)
.L_42:
        /*0058*/ 	.word	0x00000008
.L_43:


//--------------------- .nv.info._Z7kernel1PfS_   --------------------------
	.section	.nv.info._Z7kernel1PfS_,"",@"SHT_CUDA_INFO"
	.sectionflags	@""
	.align	4


	//----- nvinfo : EIATTR_CUDA_API_VERSION
	.align		4
        /*0000*/ 	.byte	0x04, 0x37
        /*0002*/ 	.short	(.L_45 - .L_44)
.L_44:
        /*0004*/ 	.word	0x00000082


	//----- nvinfo : EIATTR_KPARAM_INFO
	.align		4
.L_45:
        /*0008*/ 	.byte	0x04, 0x17
        /*000a*/ 	.short	(.L_47 - .L_46)
.L_46:
        /*000c*/ 	.word	0x00000000
        /*0010*/ 	.short	0x0001
        /*0012*/ 	.short	0x0008
        /*0014*/ 	.byte	0x00, 0xf5, 0x21, 0x00


	//----- nvinfo : EIATTR_KPARAM_INFO
	.align		4
.L_47:
        /*0018*/ 	.byte	0x04, 0x17
        /*001a*/ 	.short	(.L_49 - .L_48)
.L_48:
        /*001c*/ 	.word	0x00000000
        /*0020*/ 	.short	0x0000
        /*0022*/ 	.short	0x0000
        /*0024*/ 	.byte	0x00, 0xf5, 0x21, 0x00


	//----- nvinfo : EIATTR_SPARSE_MMA_MASK
	.align		4
.L_49:
        /*0028*/ 	.byte	0x03, 0x50
        /*002a*/ 	.short	0x0000


	//----- nvinfo : EIATTR_MAXREG_COUNT
	.align		4
        /*002c*/ 	.byte	0x03, 0x1b
        /*002e*/ 	.short	0x00ff


	//----- nvinfo : EIATTR_MERCURY_ISA_VERSION
	.align		4
        /*0030*/ 	.byte	0x03, 0x5f
        /*0032*/ 	.short	0x0101


	//----- nvinfo : EIATTR_VRC_CTA_INIT_COUNT
	.align		4
        /*0034*/ 	.byte	0x02, 0x4a
	.zero		1
	.zero		1


	//----- nvinfo : EIATTR_EXIT_INSTR_OFFSETS
	.align		4
        /*0038*/ 	.byte	0x04, 0x1c
        /*003a*/ 	.short	(.L_51 - .L_50)


	//   ....[0]....
.L_50:
        /*003c*/ 	.word	0x00000120


	//   ....[1]....
        /*0040*/ 	.word	0x00000350


	//----- nvinfo : EIATTR_CBANK_PARAM_SIZE
	.align		4
.L_51:
        /*0044*/ 	.byte	0x03, 0x19
        /*0046*/ 	.short	0x0010


	//----- nvinfo : EIATTR_PARAM_CBANK
	.align		4
        /*0048*/ 	.byte	0x04, 0x0a
        /*004a*/ 	.short	(.L_53 - .L_52)
	.align		4
.L_52:
        /*004c*/ 	.word	index@(.nv.constant0._Z7kernel1PfS_)
        /*0050*/ 	.short	0x0380
        /*0052*/ 	.short	0x0010


	//----- nvinfo : EIATTR_SW_WAR
	.align		4
.L_53:
        /*0054*/ 	.byte	0x04, 0x36
        /*0056*/ 	.short	(.L_55 - .L_54)
.L_54:
        /*0058*/ 	.word	0x00000008
.L_55:


//--------------------- .nv.callgraph             --------------------------
	.section	.nv.callgraph,"",@"SHT_CUDA_CALLGRAPH"
	.align	4
	.sectionentsize	8
	.align		4
        /*0000*/ 	.word	0x00000000
	.align		4
        /*0004*/ 	.word	0xffffffff
	.align		4
        /*0008*/ 	.word	0x00000000
	.align		4
        /*000c*/ 	.word	0xfffffffe
	.align		4
        /*0010*/ 	.word	0x00000000
	.align		4
        /*0014*/ 	.word	0xfffffffd
	.align		4
        /*0018*/ 	.word	0x00000000
	.align		4
        /*001c*/ 	.word	0xfffffffc


//--------------------- .text._Z7kernel3PfS_      --------------------------
	.section	.text._Z7kernel3PfS_,"ax",@progbits
	.align	128
        .global         _Z7kernel3PfS_
        .type           _Z7kernel3PfS_,@function
        .size           _Z7kernel3PfS_,(.L_x_5 - _Z7kernel3PfS_)
        .other          _Z7kernel3PfS_,@"STO_CUDA_ENTRY STV_DEFAULT"
_Z7kernel3PfS_:
.text._Z7kernel3PfS_:
[----:B------:R-:W-:Y:S01]  /*0000*/  LDC R1, c[0x0][0x37c] ;  /* 0x0000df00ff017b82 */ /* 0x000fe20000000800 */
[----:B------:R-:W0:Y:S07]  /*0010*/  S2R R6, SR_TID.X ;  /* 0x0000000000067919 */ /* 0x000e2e0000002100 */
[----:B------:R-:W1:Y:S01]  /*0020*/  S2UR UR4, SR_CTAID.Y ;  /* 0x00000000000479c3 */ /* 0x000e620000002600 */
[----:B------:R-:W2:Y:S01]  /*0030*/  LDCU.64 UR6, c[0x0][0x358] ;  /* 0x00006b00ff0677ac */ /* 0x000ea20008000a00 */
[----:B------:R-:W3:Y:S01]  /*0040*/  S2R R15, SR_TID.Y ;  /* 0x00000000000f7919 */ /* 0x000ee20000002200 */
[----:B------:R-:W4:Y:S05]  /*0050*/  S2R R17, SR_TID.Z ;  /* 0x0000000000117919 */ /* 0x000f2a0000002300 */
[----:B------:R-:W1:Y:S08]  /*0060*/  LDC R8, c[0x0][0x364] ;  /* 0x0000d900ff087b82 */ /* 0x000e700000000800 */
[----:B------:R-:W0:Y:S08]  /*0070*/  S2UR UR5, SR_CTAID.X ;  /* 0x00000000000579c3 */ /* 0x000e300000002500 */
[----:B------:R-:W0:Y:S08]  /*0080*/  LDC R11, c[0x0][0x360] ;  /* 0x0000d800ff0b7b82 */ /* 0x000e300000000800 */
[----:B------:R-:W4:Y:S01]  /*0090*/  S2UR UR8, SR_CTAID.Z ;  /* 0x00000000000879c3 */ /* 0x000f220000002700 */
[----:B-1----:R-:W-:-:S05]  /*00a0*/  IMAD R8, R8, UR4, RZ ;  /* 0x0000000408087c24 */ /* 0x002fca000f8e02ff */
[----:B---3--:R-:W-:Y:S02]  /*00b0*/  IADD3 R10, PT, PT, R8, R15, RZ ;  /* 0x0000000f080a7210 */ /* 0x008fe40007ffe0ff */
[----:B------:R-:W4:Y:S08]  /*00c0*/  LDC R12, c[0x0][0x368] ;  /* 0x0000da00ff0c7b82 */ /* 0x000f300000000800 */
[----:B------:R-:W1:Y:S01]  /*00d0*/  LDC.64 R2, c[0x0][0x380] ;  /* 0x0000e000ff027b82 */ /* 0x000e620000000a00 */
[----:B0-----:R-:W-:-:S05]  /*00e0*/  IMAD R11, R11, UR5, R6 ;  /* 0x000000050b0b7c24 */ /* 0x001fca000f8e0206 */
[----:B------:R-:W-:Y:S01]  /*00f0*/  LEA R7, R10, R11, 0x9 ;  /* 0x0000000b0a077211 */ /* 0x000fe200078e48ff */
[----:B----4-:R-:W-:-:S04]  /*0100*/  IMAD R12, R12, UR8, R17 ;  /* 0x000000080c0c7c24 */ /* 0x010fc8000f8e0211 */
[----:B------:R-:W-:-:S04]  /*0110*/  IMAD R7, R12, 0x40000, R7 ;  /* 0x000400000c077824 */ /* 0x000fc800078e0207 */
[----:B-1----:R-:W-:-:S05]  /*0120*/  IMAD.WIDE R4, R7, 0x4, R2 ;  /* 0x0000000407047825 */ /* 0x002fca00078e0202 */
[----:B--2---:R-:W2:Y:S01]  /*0130*/  LDG.E R9, desc[UR6][R4.64] ;  /* 0x0000000604097981 */ /* 0x004ea2000c1e1900 */
[----:B------:R-:W0:Y:S01]  /*0140*/  S2UR UR5, SR_CgaCtaId ;  /* 0x00000000000579c3 */ /* 0x000e220000008800 */
[----:B------:R-:W-:Y:S01]  /*0150*/  ISETP.GT.U32.AND P0, PT, R10, 0x1fe, PT ;  /* 0x000001fe0a00780c */ /* 0x000fe20003f04070 */
[----:B------:R-:W-:Y:S01]  /*0160*/  UMOV UR4, 0x400 ;  /* 0x0000040000047882 */ /* 0x000fe20000000000 */
[----:B------:R-:W-:Y:S01]  /*0170*/  IADD3 R0, PT, PT, R12, -0x1, RZ ;  /* 0xffffffff0c007810 */ /* 0x000fe20007ffe0ff */
[----:B------:R-:W-:Y:S01]  /*0180*/  VIADD R13, R11, 0xffffffff ;  /* 0xffffffff0b0d7836 */ /* 0x000fe20000000000 */
[----:B------:R-:W-:Y:S02]  /*0190*/  BSSY.RECONVERGENT B0, `(.L_x_0) ;  /* 0x0000036000007945 */ /* 0x000fe40003800200 */
[----:B------:R-:W-:-:S04]  /*01a0*/  ISETP.GT.U32.OR P0, PT, R0, 0x1fd, P0 ;  /* 0x000001fd0000780c */ /* 0x000fc80000704470 */
[----:B------:R-:W-:-:S04]  /*01b0*/  ISETP.EQ.OR P0, PT, R10, RZ, P0 ;  /* 0x000000ff0a00720c */ /* 0x000fc80000702670 */
[----:B------:R-:W-:Y:S01]  /*01c0*/  ISETP.GT.U32.OR P0, PT, R13, 0x1fd, P0 ;  /* 0x000001fd0d00780c */ /* 0x000fe20000704470 */
[----:B0-----:R-:W-:-:S06]  /*01d0*/  ULEA UR4, UR5, UR4, 0x18 ;  /* 0x0000000405047291 */ /* 0x001fcc000f8ec0ff */
[----:B------:R-:W-:-:S04]  /*01e0*/  LEA R0, R6, UR4, 0x7 ;  /* 0x0000000406007c11 */ /* 0x000fc8000f8e38ff */
[----:B------:R-:W-:-:S04]  /*01f0*/  LEA R0, R15, R0, 0x4 ;  /* 0x000000000f007211 */ /* 0x000fc800078e20ff */
[----:B------:R-:W-:-:S05]  /*0200*/  LEA R0, R17, R0, 0x2 ;  /* 0x0000000011007211 */ /* 0x000fca00078e10ff */
[----:B--2---:R0:W-:Y:S01]  /*0210*/  STS [R0], R9 ;  /* 0x0000000900007388 */ /* 0x0041e20000000800 */
[----:B------:R-:W-:Y:S06]  /*0220*/  BAR.SYNC.DEFER_BLOCKING 0x0 ;  /* 0x0000000000007b1d */ /* 0x000fec0000010000 */
[----:B------:R-:W-:Y:S05]  /*0230*/  @P0 BRA `(.L_x_1) ;  /* 0x0000000000ac0947 */ /* 0x000fea0003800000 */
[C---:B------:R-:W-:Y:S02]  /*0240*/  ISETP.NE.AND P2, PT, R15.reuse, RZ, PT ;  /* 0x000000ff0f00720c */ /* 0x040fe40003f45270 */
[----:B------:R-:W-:Y:S02]  /*0250*/  ISETP.GE.U32.AND P3, PT, R15, 0x7, PT ;  /* 0x000000070f00780c */ /* 0x000fe40003f66070 */
[C---:B------:R-:W-:Y:S02]  /*0260*/  ISETP.NE.AND P0, PT, R17.reuse, RZ, PT ;  /* 0x000000ff1100720c */ /* 0x040fe40003f05270 */
[----:B------:R-:W-:-:S07]  /*0270*/  ISETP.GE.U32.AND P1, PT, R17, 0x3, PT ;  /* 0x000000031100780c */ /* 0x000fce0003f26070 */
[----:B------:R-:W-:Y:S02]  /*0280*/  @!P2 IMAD R13, R8, 0x200, R11 ;  /* 0x00000200080da824 */ /* 0x000fe400078e020b */
[C---:B------:R-:W-:Y:S02]  /*0290*/  @P3 LEA R11, R12.reuse, R11, 0x12 ;  /* 0x0000000b0c0b3211 */ /* 0x040fe400078e90ff */
[----:B0-----:R-:W-:Y:S01]  /*02a0*/  @!P0 IMAD.WIDE.U32 R8, R7, 0x4, R2 ;  /* 0x0000000407088825 */ /* 0x001fe200078e0002 */
[----:B------:R-:W-:-:S03]  /*02b0*/  @!P2 LEA R13, R12, R13, 0x12 ;  /* 0x0000000d0c0da211 */ /* 0x000fc600078e90ff */
[----:B------:R-:W-:Y:S01]  /*02c0*/  @P3 IMAD R10, R10, 0x200, R11 ;  /* 0x000002000a0a3824 */ /* 0x000fe200078e020b */
[----:B------:R-:W-:Y:S01]  /*02d0*/  @!P2 IADD3 R11, PT, PT, R13, -0x200, RZ ;  /* 0xfffffe000d0ba810 */ /* 0x000fe20007ffe0ff */
[--C-:B------:R-:W-:Y:S01]  /*02e0*/  @P1 IMAD.WIDE.U32 R14, R7, 0x4, R2.reuse ;  /* 0x00000004070e1825 */ /* 0x100fe200078e0002 */
[----:B------:R-:W2:Y:S01]  /*02f0*/  @!P0 LDG.E R8, desc[UR6][R8.64+-0x100000] ;  /* 0xf000000608088981 */ /* 0x000ea2000c1e1900 */
[----:B------:R-:W-:Y:S02]  /*0300*/  ISETP.GE.U32.AND P5, PT, R6, 0x1f, PT ;  /* 0x0000001f0600780c */ /* 0x000fe40003fa6070 */
[----:B------:R-:W-:Y:S01]  /*0310*/  @P3 IADD3 R13, PT, PT, R10, 0x200, RZ ;  /* 0x000002000a0d3810 */ /* 0x000fe20007ffe0ff */
[--C-:B------:R-:W-:Y:S01]  /*0320*/  @!P2 IMAD.WIDE.U32 R10, R11, 0x4, R2.reuse ;  /* 0x000000040b0aa825 */ /* 0x100fe200078e0002 */
[----:B------:R-:W-:Y:S02]  /*0330*/  ISETP.NE.AND P4, PT, R6, RZ, PT ;  /* 0x000000ff0600720c */ /* 0x000fe40003f85270 */
[----:B------:R-:W3:Y:S01]  /*0340*/  @P1 LDG.E R6, desc[UR6][R14.64+0x100000] ;  /* 0x100000060e061981 */ /* 0x000ee2000c1e1900 */
[----:B------:R-:W-:-:S03]  /*0350*/  @P3 IMAD.WIDE.U32 R12, R13, 0x4, R2 ;  /* 0x000000040d0c3825 */ /* 0x000fc600078e0002 */
[----:B------:R-:W4:Y:S04]  /*0360*/  @!P2 LDG.E R16, desc[UR6][R10.64] ;  /* 0x000000060a10a981 */ /* 0x000f28000c1e1900 */
[----:B------:R-:W5:Y:S01]  /*0370*/  @P3 LDG.E R17, desc[UR6][R12.64] ;  /* 0x000000060c113981 */ /* 0x000f62000c1e1900 */
[----:B------:R-:W-:-:S03]  /*0380*/  @P5 IMAD.WIDE.U32 R2, R7, 0x4, R2 ;  /* 0x0000000407025825 */ /* 0x000fc600078e0002 */
[----:B------:R0:W5:Y:S04]  /*0390*/  @!P4 LDG.E R18, desc[UR6][R4.64+-0x4] ;  /* 0xfffffc060412c981 */ /* 0x000168000c1e1900 */
[----:B------:R-:W5:Y:S01]  /*03a0*/  @P5 LDG.E R19, desc[UR6][R2.64+0x4] ;  /* 0x0000040602135981 */ /* 0x000f62000c1e1900 */
[----:B------:R-:W-:Y:S01]  /*03b0*/  UMOV UR4, 0x9999999a ;  /* 0x9999999a00047882 */ /* 0x000fe20000000000 */
[----:B------:R-:W-:Y:S01]  /*03c0*/  UMOV UR5, 0x3fe99999 ;  /* 0x3fe9999900057882 */ /* 0x000fe20000000000 */
[----:B0-----:R-:W0:Y:S02]  /*03d0*/  LDC.64 R4, c[0x0][0x388] ;  /* 0x0000e200ff047b82 */ /* 0x001e240000000a00 */
[----:B0-----:R-:W-:Y:S01]  /*03e0*/  IMAD.WIDE.U32 R4, R7, 0x4, R4 ;  /* 0x0000000407047825 */ /* 0x001fe200078e0004 */
[----:B------:R-:W2:Y:S04]  /*03f0*/  @P0 LDS R8, [R0+-0x4] ;  /* 0xfffffc0000080984 */ /* 0x000ea80000000800 */
[----:B------:R-:W3:Y:S04]  /*0400*/  @!P1 LDS R6, [R0+0x4] ;  /* 0x0000040000069984 */ /* 0x000ee80000000800 */
[----:B------:R-:W4:Y:S04]  /*0410*/  @P2 LDS R16, [R0+-0x10] ;  /* 0xfffff00000102984 */ /* 0x000f280000000800 */
[----:B------:R-:W5:Y:S04]  /*0420*/  @!P3 LDS R17, [R0+0x10] ;  /* 0x000010000011b984 */ /* 0x000f680000000800 */
[----:B------:R-:W0:Y:S04]  /*0430*/  @P4 LDS R18, [R0+-0x80] ;  /* 0xffff800000124984 */ /* 0x000e280000000800 */
[----:B------:R-:W1:Y:S01]  /*0440*/  @!P5 LDS R19, [R0+0x80] ;  /* 0x000080000013d984 */ /* 0x000e620000000800 */
[----:B--2---:R-:W-:-:S04]  /*0450*/  FADD R9, RZ, R8 ;  /* 0x00000008ff097221 */ /* 0x004fc80000000000 */
[----:B---3--:R-:W-:-:S04]  /*0460*/  FADD R9, R9, R6 ;  /* 0x0000000609097221 */ /* 0x008fc80000000000 */
[----:B----4-:R-:W-:-:S04]  /*0470*/  FADD R16, R9, R16 ;  /* 0x0000001009107221 */ /* 0x010fc80000000000 */
[----:B-----5:R-:W-:-:S04]  /*0480*/  FADD R17, R16, R17 ;  /* 0x0000001110117221 */ /* 0x020fc80000000000 */
[----:B0-----:R-:W-:-:S04]  /*0490*/  FADD R18, R17, R18 ;  /* 0x0000001211127221 */ /* 0x001fc80000000000 */
[----:B-1----:R-:W-:-:S04]  /*04a0*/  FADD R19, R18, R19 ;  /* 0x0000001312137221 */ /* 0x002fc80000000000 */
[----:B------:R-:W0:Y:S02]  /*04b0*/  F2F.F64.F32 R2, R19 ;  /* 0x0000001300027310 */ /* 0x000e240000201800 */
[----:B0-----:R-:W-:-:S10]  /*04c0*/  DMUL R2, R2, UR4 ;  /* 0x0000000402027c28 */ /* 0x001fd40008000000 */
[----:B------:R-:W0:Y:S02]  /*04d0*/  F2F.F32.F64 R3, R2 ;  /* 0x0000000200037310 */ /* 0x000e240000301000 */
[----:B0-----:R1:W-:Y:S02]  /*04e0*/  STG.E desc[UR6][R4.64], R3 ;  /* 0x0000000304007986 */ /* 0x0013e4000c101906 */
.L_x_1:
[----:B------:R-:W-:Y:S05]  /*04f0*/  BSYNC.RECONVERGENT B0 ;  /* 0x0000000000007941 */ /* 0x000fea0003800200 */
.L_x_0:
[----:B------:R-:W-:Y:S06]  /*0500*/  BAR.SYNC.DEFER_BLOCKING 0x0 ;  /* 0x0000000000007b1d */ /* 0x000fec0000010000 */
[----:B------:R-:W-:Y:S05]  /*0510*/  EXIT ;  /* 0x000000000000794d */ /* 0x000fea0003800000 */
.L_x_2:
[----:B------:R-:W-:-:S00]  /*0520*/  BRA `(.L_x_2) ;  /* 0xfffffffc00fc7947 */ /* 0x000fc0000383ffff */
[----:B------:R-:W-:-:S00]  /*0530*/  NOP ;  /* 0x0000000000007918 */ /* 0x000fc00000000000 */
        /* <DEDUP_REMOVED lines=12> */
.L_x_5:


//--------------------- .text._Z7kernel2PfS_      --------------------------
	.section	.text._Z7kernel2PfS_,"ax",@progbits
	.align	128
        .global         _Z7kernel2PfS_
        .type           _Z7kernel2PfS_,@function
        .size           _Z7kernel2PfS_,(.L_x_6 - _Z7kernel2PfS_)
        .other          _Z7kernel2PfS_,@"STO_CUDA_ENTRY STV_DEFAULT"
_Z7kernel2PfS_:
.text._Z7kernel2PfS_:
[----:B------:R-:W-:Y:S01]  /*0000*/  LDC R1, c[0x0][0x37c] ;  /* 0x0000df00ff017b82 */ /* 0x000fe20000000800 */
[----:B------:R-:W0:Y:S07]  /*0010*/  S2R R3, SR_TID.Y ;  /* 0x0000000000037919 */ /* 0x000e2e0000002200 */
[----:B------:R-:W0:Y:S01]  /*0020*/  S2UR UR4, SR_CTAID.Y ;  /* 0x00000000000479c3 */ /* 0x000e220000002600 */
[----:B------:R-:W1:Y:S01]  /*0030*/  S2R R2, SR_TID.X ;  /* 0x0000000000027919 */ /* 0x000e620000002100 */
[----:B------:R-:W2:Y:S06]  /*0040*/  S2R R7, SR_TID.Z ;  /* 0x0000000000077919 */ /* 0x000eac0000002300 */
[----:B------:R-:W0:Y:S08]  /*0050*/  LDC R0, c[0x0][0x364] ;  /* 0x0000d900ff007b82 */ /* 0x000e300000000800 */
[----:B------:R-:W1:Y:S08]  /*0060*/  LDC R5, c[0x0][0x360] ;  /* 0x0000d800ff057b82 */ /* 0x000e700000000800 */
[----:B------:R-:W1:Y:S08]  /*0070*/  S2UR UR5, SR_CTAID.X ;  /* 0x00000000000579c3 */ /* 0x000e700000002500 */
[----:B------:R-:W2:Y:S01]  /*0080*/  S2UR UR6, SR_CTAID.Z ;  /* 0x00000000000679c3 */ /* 0x000ea20000002700 */
[----:B0-----:R-:W-:-:S05]  /*0090*/  IMAD R0, R0, UR4, R3 ;  /* 0x0000000400007c24 */ /* 0x001fca000f8e0203 */
[----:B------:R-:W-:Y:S02]  /*00a0*/  IADD3 R3, PT, PT, R0, -0x1, RZ ;  /* 0xffffffff00037810 */ /* 0x000fe40007ffe0ff */
[----:B------:R-:W2:Y:S01]  /*00b0*/  LDC R4, c[0x0][0x368] ;  /* 0x0000da00ff047b82 */ /* 0x000ea20000000800 */
[----:B-1----:R-:W-:-:S05]  /*00c0*/  IMAD R5, R5, UR5, R2 ;  /* 0x0000000505057c24 */ /* 0x002fca000f8e0202 */
[----:B------:R-:W-:Y:S01]  /*00d0*/  IADD3 R12, PT, PT, R5, -0x1, RZ ;  /* 0xffffffff050c7810 */ /* 0x000fe20007ffe0ff */
[----:B--2---:R-:W-:-:S05]  /*00e0*/  IMAD R4, R4, UR6, R7 ;  /* 0x0000000604047c24 */ /* 0x004fca000f8e0207 */
[----:B------:R-:W-:-:S04]  /*00f0*/  VIADDMNMX.U32 R3, R4, 0xffffffff, R3, !PT ;  /* 0xffffffff04037846 */ /* 0x000fc80007800003 */
[----:B------:R-:W-:-:S04]  /*0100*/  VIMNMX.U32 R3, PT, PT, R3, R12, !PT ;  /* 0x0000000c03037248 */ /* 0x000fc80007fe0000 */
[----:B------:R-:W-:-:S13]  /*0110*/  ISETP.GT.U32.AND P0, PT, R3, 0x1fd, PT ;  /* 0x000001fd0300780c */ /* 0x000fda0003f04070 */
[----:B------:R-:W-:Y:S05]  /*0120*/  @P0 EXIT ;  /* 0x000000000000094d */ /* 0x000fea0003800000 */
[----:B------:R-:W0:Y:S01]  /*0130*/  LDC.64 R2, c[0x0][0x380] ;  /* 0x0000e000ff027b82 */ /* 0x000e220000000a00 */
[----:B------:R-:W-:Y:S01]  /*0140*/  SHF.L.U32 R7, R0, 0x9, RZ ;  /* 0x0000000900077819 */ /* 0x000fe200000006ff */
[----:B------:R-:W1:Y:S03]  /*0150*/  LDCU.64 UR4, c[0x0][0x358] ;  /* 0x00006b00ff0477ac */ /* 0x000e660008000a00 */
[C---:B------:R-:W-:Y:S02]  /*0160*/  LEA R0, R4.reuse, R7, 0x12 ;  /* 0x0000000704007211 */ /* 0x040fe400078e90ff */
[----:B------:R-:W-:Y:S02]  /*0170*/  LEA R4, R4, R5, 0x12 ;  /* 0x0000000504047211 */ /* 0x000fe400078e90ff */
[----:B------:R-:W-:Y:S02]  /*0180*/  IADD3 R5, PT, PT, R5, R0, RZ ;  /* 0x0000000005057210 */ /* 0x000fe40007ffe0ff */
[----:B------:R-:W-:-:S02]  /*0190*/  IADD3 R11, PT, PT, R7, R4, RZ ;  /* 0x00000004070b7210 */ /* 0x000fc40007ffe0ff */
[----:B------:R-:W-:Y:S02]  /*01a0*/  IADD3 R7, PT, PT, R5, -0x40000, RZ ;  /* 0xfffc000005077810 */ /* 0x000fe40007ffe0ff */
[C---:B------:R-:W-:Y:S02]  /*01b0*/  IADD3 R13, PT, PT, R11.reuse, -0x200, RZ ;  /* 0xfffffe000b0d7810 */ /* 0x040fe40007ffe0ff */
[C---:B------:R-:W-:Y:S01]  /*01c0*/  IADD3 R15, PT, PT, R11.reuse, 0x200, RZ ;  /* 0x000002000b0f7810 */ /* 0x040fe20007ffe0ff */
[----:B0-----:R-:W-:-:S04]  /*01d0*/  IMAD.WIDE.U32 R8, R11, 0x4, R2 ;  /* 0x000000040b087825 */ /* 0x001fc800078e0002 */
[--C-:B------:R-:W-:Y:S01]  /*01e0*/  IMAD.WIDE.U32 R6, R7, 0x4, R2.reuse ;  /* 0x0000000407067825 */ /* 0x100fe200078e0002 */
[----:B------:R-:W-:Y:S01]  /*01f0*/  IADD3 R17, PT, PT, R12, R0, RZ ;  /* 0x000000000c117210 */ /* 0x000fe20007ffe0ff */
[----:B-1----:R-:W2:Y:S02]  /*0200*/  LDG.E R9, desc[UR4][R8.64+0x100000] ;  /* 0x1000000408097981 */ /* 0x002ea4000c1e1900 */
[--C-:B------:R-:W-:Y:S02]  /*0210*/  IMAD.WIDE.U32 R10, R13, 0x4, R2.reuse ;  /* 0x000000040d0a7825 */ /* 0x100fe400078e0002 */
[----:B------:R-:W2:Y:S02]  /*0220*/  LDG.E R6, desc[UR4][R6.64] ;  /* 0x0000000406067981 */ /* 0x000ea4000c1e1900 */
[--C-:B------:R-:W-:Y:S02]  /*0230*/  IMAD.WIDE.U32 R12, R15, 0x4, R2.reuse ;  /* 0x000000040f0c7825 */ /* 0x100fe400078e0002 */
[----:B------:R-:W3:Y:S02]  /*0240*/  LDG.E R10, desc[UR4][R10.64] ;  /* 0x000000040a0a7981 */ /* 0x000ee4000c1e1900 */
[----:B------:R-:W-:-:S02]  /*0250*/  IMAD.WIDE.U32 R14, R17, 0x4, R2 ;  /* 0x00000004110e7825 */ /* 0x000fc400078e0002 */
[----:B------:R-:W4:Y:S02]  /*0260*/  LDG.E R12, desc[UR4][R12.64] ;  /* 0x000000040c0c7981 */ /* 0x000f24000c1e1900 */
[----:B------:R-:W-:Y:S02]  /*0270*/  IMAD.WIDE.U32 R2, R5, 0x4, R2 ;  /* 0x0000000405027825 */ /* 0x000fe400078e0002 */
[----:B------:R-:W5:Y:S04]  /*0280*/  LDG.E R14, desc[UR4][R14.64] ;  /* 0x000000040e0e7981 */ /* 0x000f68000c1e1900 */
[----:B------:R-:W5:Y:S01]  /*0290*/  LDG.E R2, desc[UR4][R2.64+0x4] ;  /* 0x0000040402027981 */ /* 0x000f62000c1e1900 */
[----:B------:R-:W-:Y:S01]  /*02a0*/  UMOV UR6, 0x9999999a ;  /* 0x9999999a00067882 */ /* 0x000fe20000000000 */
[----:B------:R-:W-:Y:S01]  /*02b0*/  UMOV UR7, 0x3fe99999 ;  /* 0x3fe9999900077882 */ /* 0x000fe20000000000 */
[----:B--2---:R-:W-:-:S04]  /*02c0*/  FADD R9, R6, R9 ;  /* 0x0000000906097221 */ /* 0x004fc80000000000 */
[----:B---3--:R-:W-:-:S04]  /*02d0*/  FADD R9, R9, R10 ;  /* 0x0000000a09097221 */ /* 0x008fc80000000000 */
[----:B----4-:R-:W-:-:S04]  /*02e0*/  FADD R9, R9, R12 ;  /* 0x0000000c09097221 */ /* 0x010fc80000000000 */
[----:B-----5:R-:W-:-:S04]  /*02f0*/  FADD R9, R9, R14 ;  /* 0x0000000e09097221 */ /* 0x020fc80000000000 */
[----:B------:R-:W-:Y:S02]  /*0300*/  FADD R0, R9, R2 ;  /* 0x0000000209007221 */ /* 0x000fe40000000000 */
[----:B------:R-:W0:Y:S02]  /*0310*/  LDC.64 R8, c[0x0][0x388] ;  /* 0x0000e200ff087b82 */ /* 0x000e240000000a00 */
[----:B------:R-:W1:Y:S02]  /*0320*/  F2F.F64.F32 R6, R0 ;  /* 0x0000000000067310 */ /* 0x000e640000201800 */
[----:B-1----:R-:W-:Y:S01]  /*0330*/  DMUL R6, R6, UR6 ;  /* 0x0000000606067c28 */ /* 0x002fe20008000000 */
[----:B0-----:R-:W-:-:S09]  /*0340*/  IMAD.WIDE.U32 R2, R5, 0x4, R8 ;  /* 0x0000000405027825 */ /* 0x001fd200078e0008 */
[----:B------:R-:W0:Y:S02]  /*0350*/  F2F.F32.F64 R7, R6 ;  /* 0x0000000600077310 */ /* 0x000e240000301000 */
[----:B0-----:R-:W-:Y:S01]  /*0360*/  STG.E desc[UR4][R2.64], R7 ;  /* 0x0000000702007986 */ /* 0x001fe2000c101904 */
[----:B------:R-:W-:Y:S05]  /*0370*/  EXIT ;  /* 0x000000000000794d */ /* 0x000fea0003800000 */
.L_x_3:
        /* <DEDUP_REMOVED lines=16> */
.L_x_6:


//--------------------- .text._Z7kernel1PfS_      --------------------------
	.section	.text._Z7kernel1PfS_,"ax",@progbits
	.align	128
        .global         _Z7kernel1PfS_
        .type           _Z7kernel1PfS_,@function
        .size           _Z7kernel1PfS_,(.L_x_7 - _Z7kernel1PfS_)
        .other          _Z7kernel1PfS_,@"STO_CUDA_ENTRY STV_DEFAULT"
_Z7kernel1PfS_:
.text._Z7kernel1PfS_:
[----:B------:R-:W-:Y:S01]  /*0000*/  LDC R1, c[0x0][0x37c] ;  /* 0x0000df00ff017b82 */ /* 0x000fe20000000800 */
[----:B------:R-:W0:Y:S07]  /*0010*/  S2R R5, SR_TID.X ;  /* 0x0000000000057919 */ /* 0x000e2e0000002100 */
[----:B------:R-:W1:Y:S01]  /*0020*/  LDC R0, c[0x0][0x364] ;  /* 0x0000d900ff007b82 */ /* 0x000e620000000800 */
[----:B------:R-:W1:Y:S01]  /*0030*/  S2R R3, SR_TID.Y ;  /* 0x0000000000037919 */ /* 0x000e620000002200 */
[----:B------:R-:W2:Y:S06]  /*0040*/  S2R R7, SR_TID.Z ;  /* 0x0000000000077919 */ /* 0x000eac0000002300 */
[----:B------:R-:W0:Y:S08]  /*0050*/  S2UR UR5, SR_CTAID.X ;  /* 0x00000000000579c3 */ /* 0x000e300000002500 */
[----:B------:R-:W0:Y:S08]  /*0060*/  LDC R4, c[0x0][0x360] ;  /* 0x0000d800ff047b82 */ /* 0x000e300000000800 */
[----:B------:R-:W1:Y:S08]  /*0070*/  S2UR UR4, SR_CTAID.Y ;  /* 0x00000000000479c3 */ /* 0x000e700000002600 */
[----:B------:R-:W2:Y:S08]  /*0080*/  S2UR UR6, SR_CTAID.Z ;  /* 0x00000000000679c3 */ /* 0x000eb00000002700 */
[----:B------:R-:W2:Y:S01]  /*0090*/  LDC R2, c[0x0][0x368] ;  /* 0x0000da00ff027b82 */ /* 0x000ea20000000800 */
[----:B0-----:R-:W-:-:S02]  /*00a0*/  IMAD R4, R4, UR5, R5 ;  /* 0x0000000504047c24 */ /* 0x001fc4000f8e0205 */
[----:B-1----:R-:W-:-:S03]  /*00b0*/  IMAD R0, R0, UR4, R3 ;  /* 0x0000000400007c24 */ /* 0x002fc6000f8e0203 */
[----:B------:R-:W-:-:S04]  /*00c0*/  IADD3 R3, PT, PT, R4, -0x1, RZ ;  /* 0xffffffff04037810 */ /* 0x000fc80007ffe0ff */
[----:B------:R-:W-:Y:S01]  /*00d0*/  VIADDMNMX.U32 R3, R0, 0xffffffff, R3, !PT ;  /* 0xffffffff00037846 */ /* 0x000fe20007800003 */
[----:B--2---:R-:W-:-:S05]  /*00e0*/  IMAD R5, R2, UR6, R7 ;  /* 0x0000000602057c24 */ /* 0x004fca000f8e0207 */
[----:B------:R-:W-:-:S04]  /*00f0*/  IADD3 R12, PT, PT, R5, -0x1, RZ ;  /* 0xffffffff050c7810 */ /* 0x000fc80007ffe0ff */
        /* <DEDUP_REMOVED lines=11> */
[----:B------:R-:W-:Y:S01]  /*01b0*/  IADD3 R13, PT, PT, R12, R4, RZ ;  /* 0x000000040c0d7210 */ /* 0x000fe20007ffe0ff */
[C---:B0-----:R-:W-:Y:S01]  /*01c0*/  IMAD.WIDE.U32 R8, R11.reuse, 0x4, R2 ;  /* 0x000000040b087825 */ /* 0x041fe200078e0002 */
[----:B------:R-:W-:-:S03]  /*01d0*/  IADD3 R11, PT, PT, R11, -0x200, RZ ;  /* 0xfffffe000b0b7810 */ /* 0x000fc60007ffe0ff */
[--C-:B------:R-:W-:Y:S02]  /*01e0*/  IMAD.WIDE.U32 R6, R7, 0x4, R2.reuse ;  /* 0x0000000407067825 */ /* 0x100fe400078e0002 */
[----:B-1----:R-:W2:Y:S02]  /*01f0*/  LDG.E R9, desc[UR4][R8.64+0x100000] ;  /* 0x1000000408097981 */ /* 0x002ea4000c1e1900 */
[--C-:B------:R-:W-:Y:S02]  /*0200*/  IMAD.WIDE.U32 R10, R11, 0x4, R2.reuse ;  /* 0x000000040b0a7825 */ /* 0x100fe400078e0002 */
[----:B------:R-:W2:Y:S02]  /*0210*/  LDG.E R6, desc[UR4][R6.64] ;  /* 0x0000000406067981 */ /* 0x000ea4000c1e1900 */
[--C-:B------:R-:W-:Y:S02]  /*0220*/  IMAD.WIDE.U32 R12, R13, 0x4, R2.reuse ;  /* 0x000000040d0c7825 */ /* 0x100fe400078e0002 */
[----:B------:R-:W3:Y:S02]  /*0230*/  LDG.E R15, desc[UR4][R10.64] ;  /* 0x000000040a0f7981 */ /* 0x000ee4000c1e1900 */
[----:B------:R-:W-:-:S02]  /*0240*/  IMAD.WIDE.U32 R2, R5, 0x4, R2 ;  /* 0x0000000405027825 */ /* 0x000fc400078e0002 */
[----:B------:R-:W4:Y:S04]  /*0250*/  LDG.E R17, desc[UR4][R10.64+0x1000] ;  /* 0x001000040a117981 */ /* 0x000f28000c1e1900 */
[----:B------:R-:W5:Y:S04]  /*0260*/  LDG.E R13, desc[UR4][R12.64] ;  /* 0x000000040c0d7981 */ /* 0x000f68000c1e1900 */
[----:B------:R-:W5:Y:S01]  /*0270*/  LDG.E R3, desc[UR4][R2.64+0x4] ;  /* 0x0000040402037981 */ /* 0x000f62000c1e1900 */
[----:B------:R-:W-:Y:S01]  /*0280*/  UMOV UR6, 0x9999999a ;  /* 0x9999999a00067882 */ /* 0x000fe20000000000 */
[----:B------:R-:W-:Y:S01]  /*0290*/  UMOV UR7, 0x3fe99999 ;  /* 0x3fe9999900077882 */ /* 0x000fe20000000000 */
[----:B--2---:R-:W-:-:S02]  /*02a0*/  FADD R0, R6, R9 ;  /* 0x0000000906007221 */ /* 0x004fc40000000000 */
[----:B------:R-:W0:Y:S02]  /*02b0*/  LDC.64 R8, c[0x0][0x388] ;  /* 0x0000e200ff087b82 */ /* 0x000e240000000a00 */
[----:B---3--:R-:W-:-:S04]  /*02c0*/  FADD R0, R0, R15 ;  /* 0x0000000f00007221 */ /* 0x008fc80000000000 */
[----:B----4-:R-:W-:-:S04]  /*02d0*/  FADD R0, R0, R17 ;  /* 0x0000001100007221 */ /* 0x010fc80000000000 */
[----:B-----5:R-:W-:-:S04]  /*02e0*/  FADD R0, R0, R13 ;  /* 0x0000000d00007221 */ /* 0x020fc80000000000 */
[----:B------:R-:W-:-:S04]  /*02f0*/  FADD R0, R0, R3 ;  /* 0x0000000300007221 */ /* 0x000fc80000000000 */
[----:B------:R-:W1:Y:S01]  /*0300*/  F2F.F64.F32 R6, R0 ;  /* 0x0000000000067310 */ /* 0x000e620000201800 */
[----:B0-----:R-:W-:Y:S01]  /*0310*/  IMAD.WIDE.U32 R2, R5, 0x4, R8 ;  /* 0x0000000405027825 */ /* 0x001fe200078e0008 */
[----:B-1----:R-:W-:-:S10]  /*0320*/  DMUL R6, R6, UR6 ;  /* 0x0000000606067c28 */ /* 0x002fd40008000000 */
[----:B------:R-:W0:Y:S02]  /*0330*/  F2F.F32.F64 R7, R6 ;  /* 0x0000000600077310 */ /* 0x000e240000301000 */
[----:B0-----:R-:W-:Y:S01]  /*0340*/  STG.E desc[UR4][R2.64], R7 ;  /* 0x0000000702007986 */ /* 0x001fe2000c101904 */
[----:B------:R-:W-:Y:S05]  /*0350*/  EXIT ;  /* 0x000000000000794d */ /* 0x000fea0003800000 */
.L_x_4:
        /* <DEDUP_REMOVED lines=10> */
.L_x_7:


//--------------------- .nv.shared._Z7kernel3PfS_ --------------------------
	.section	.nv.shared._Z7kernel3PfS_,"aw",@nobits
	.sectionflags	@""
	.align	4
.nv.shared._Z7kernel3PfS_:
	.zero		5120


//--------------------- .nv.shared.reserved.0     --------------------------
	.section	.nv.shared.reserved.0,"aw",@nobits
	.weak		__nv_reservedSMEM_offset_0_alias
	.size		__nv_reservedSMEM_offset_0_alias, 0, 64
	.other		__nv_reservedSMEM_offset_0_alias,@"STO_CUDA_RESERVED_SHARED STV_DEFAULT"
__nv_reservedSMEM_offset_0_alias:
	.zero		0
	.zero		64


//--------------------- .nv.constant0._Z7kernel3PfS_ --------------------------
	.section	.nv.constant0._Z7kernel3PfS_,"a",@progbits
	.sectionflags	@""
	.align	4
.nv.constant0._Z7kernel3PfS_:
	.zero		912


//--------------------- .nv.constant0._Z7kernel2PfS_ --------------------------
	.section	.nv.constant0._Z7kernel2PfS_,"a",@progbits
	.sectionflags	@""
	.align	4
.nv.constant0._Z7kernel2PfS_:
	.zero		912


//--------------------- .nv.constant0._Z7kernel1PfS_ --------------------------
	.section	.nv.constant0._Z7kernel1PfS_,"a",@progbits
	.sectionflags	@""
	.align	4
.nv.constant0._Z7kernel1PfS_:
	.zero		912


//--------------------- SYMBOLS --------------------------

	.type		.nv.reservedSmem.offset0,@object
	.size		.nv.reservedSmem.offset0,0x4
	.type		.nv.reservedSmem.cap,@object
	.size		.nv.reservedSmem.cap,0x4
